	.headerflags	@"EF_CUDA_TEXMODE_UNIFIED EF_CUDA_64BIT_ADDRESS EF_CUDA_ACCELERATORS EF_CUDA_SM90 EF_CUDA_VIRTUAL_SM(EF_CUDA_SM90)"
	.elftype	@"ET_EXEC"


//--------------------- .nv.info                  --------------------------
	.section	.nv.info,"",@"SHT_CUDA_INFO"
	.align	4


	//----- nvinfo : EIATTR_REGCOUNT
	.align		4
        /*0000*/ 	.byte	0x04, 0x2f
        /*0002*/ 	.short	(.L_1 - .L_0)
	.align		4
.L_0:
        /*0004*/ 	.word	index@(triton_per_fused_abs_mean_sub_9)
        /*0008*/ 	.word	0x0000000c


	//----- nvinfo : EIATTR_MIN_STACK_SIZE
	.align		4
.L_1:
        /*000c*/ 	.byte	0x04, 0x12
        /*000e*/ 	.short	(.L_3 - .L_2)
	.align		4
.L_2:
        /*0010*/ 	.word	index@(triton_per_fused_abs_mean_sub_9)
        /*0014*/ 	.word	0x00000000


	//----- nvinfo : EIATTR_FRAME_SIZE
	.align		4
.L_3:
        /*0018*/ 	.byte	0x04, 0x11
        /*001a*/ 	.short	(.L_5 - .L_4)
	.align		4
.L_4:
        /*001c*/ 	.word	index@(triton_per_fused_abs_mean_sub_9)
        /*0020*/ 	.word	0x00000000


	//----- nvinfo : EIATTR_MIN_STACK_SIZE
	.align		4
.L_5:
        /*0024*/ 	.byte	0x04, 0x12
        /*0026*/ 	.short	(.L_7 - .L_6)
	.align		4
.L_6:
        /*0028*/ 	.word	index@(triton_per_fused_abs_mean_sub_9)
        /*002c*/ 	.word	0x00000000
.L_7:


//--------------------- .nv.info.triton_per_fused_abs_mean_sub_9 --------------------------
	.section	.nv.info.triton_per_fused_abs_mean_sub_9,"",@"SHT_CUDA_INFO"
	.sectionflags	@""
	.align	4


	//----- nvinfo : EIATTR_CUDA_API_VERSION
	.align		4
        /*0000*/ 	.byte	0x04, 0x37
        /*0002*/ 	.short	(.L_9 - .L_8)
.L_8:
        /*0004*/ 	.word	0x0000007c


	//----- nvinfo : EIATTR_KPARAM_INFO
	.align		4
.L_9:
        /*0008*/ 	.byte	0x04, 0x17
        /*000a*/ 	.short	(.L_11 - .L_10)
.L_10:
        /*000c*/ 	.word	0x00000000
        /*0010*/ 	.short	0x0002
        /*0012*/ 	.short	0x0010
        /*0014*/ 	.byte	0x00, 0xf0, 0x11, 0x00


	//----- nvinfo : EIATTR_KPARAM_INFO
	.align		4
.L_11:
        /*0018*/ 	.byte	0x04, 0x17
        /*001a*/ 	.short	(.L_13 - .L_12)
.L_12:
        /*001c*/ 	.word	0x00000000
        /*0020*/ 	.short	0x0001
        /*0022*/ 	.short	0x0008
        /*0024*/ 	.byte	0x00, 0xf4, 0x21, 0x00


	//----- nvinfo : EIATTR_KPARAM_INFO
	.align		4
.L_13:
        /*0028*/ 	.byte	0x04, 0x17
        /*002a*/ 	.short	(.L_15 - .L_14)
.L_14:
        /*002c*/ 	.word	0x00000000
        /*0030*/ 	.short	0x0000
        /*0032*/ 	.short	0x0000
        /*0034*/ 	.byte	0x00, 0xf4, 0x21, 0x00


	//----- nvinfo : EIATTR_SPARSE_MMA_MASK
	.align		4
.L_15:
        /*0038*/ 	.byte	0x03, 0x50
        /*003a*/ 	.short	0x0000


	//----- nvinfo : EIATTR_MAXREG_COUNT
	.align		4
        /*003c*/ 	.byte	0x03, 0x1b
        /*003e*/ 	.short	0x00ff


	//----- nvinfo : EIATTR_COOP_GROUP_MASK_REGIDS
	.align		4
        /*0040*/ 	.byte	0x04, 0x29
        /*0042*/ 	.short	(.L_17 - .L_16)


	//   ....[0]....
.L_16:
        /*0044*/ 	.word	0xffffffff


	//   ....[1]....
        /*0048*/ 	.word	0xffffffff


	//   ....[2]....
        /*004c*/ 	.word	0xffffffff


	//   ....[3]....
        /*0050*/ 	.word	0xffffffff


	//   ....[4]....
        /*0054*/ 	.word	0xffffffff


	//   ....[5]....
        /*0058*/ 	.word	0xffffffff


	//----- nvinfo : EIATTR_COOP_GROUP_INSTR_OFFSETS
	.align		4
.L_17:
        /*005c*/ 	.byte	0x04, 0x28
        /*005e*/ 	.short	(.L_19 - .L_18)


	//   ....[0]....
.L_18:
        /*0060*/ 	.word	0x000000f0


	//   ....[1]....
        /*0064*/ 	.word	0x00000120


	//   ....[2]....
        /*0068*/ 	.word	0x00000150


	//   ....[3]....
        /*006c*/ 	.word	0x00000180


	//   ....[4]....
        /*0070*/ 	.word	0x000001a0


	//   ....[5]....
        /*0074*/ 	.word	0x00000220


	//----- nvinfo : EIATTR_EXIT_INSTR_OFFSETS
	.align		4
.L_19:
        /*0078*/ 	.byte	0x04, 0x1c
        /*007a*/ 	.short	(.L_21 - .L_20)


	//   ....[0]....
.L_20:
        /*007c*/ 	.word	0x00000260


	//   ....[1]....
        /*0080*/ 	.word	0x000002a0


	//----- nvinfo : EIATTR_REQNTID
	.align		4
.L_21:
        /*0084*/ 	.byte	0x04, 0x10
        /*0086*/ 	.short	(.L_23 - .L_22)
.L_22:
        /*0088*/ 	.word	0x00000040
        /*008c*/ 	.word	0x00000001
        /*0090*/ 	.word	0x00000001


	//----- nvinfo : EIATTR_CBANK_PARAM_SIZE
	.align		4
.L_23:
        /*0094*/ 	.byte	0x03, 0x19
        /*0096*/ 	.short	0x0014


	//----- nvinfo : EIATTR_PARAM_CBANK
	.align		4
        /*0098*/ 	.byte	0x04, 0x0a
        /*009a*/ 	.short	(.L_25 - .L_24)
	.align		4
.L_24:
        /*009c*/ 	.word	index@(.nv.constant0.triton_per_fused_abs_mean_sub_9)
        /*00a0*/ 	.short	0x0210
        /*00a2*/ 	.short	0x0014


	//----- nvinfo : EIATTR_SW_WAR
	.align		4
.L_25:
        /*00a4*/ 	.byte	0x04, 0x36
        /*00a6*/ 	.short	(.L_27 - .L_26)
.L_26:
        /*00a8*/ 	.word	0x00000008
.L_27:


//--------------------- .nv.callgraph             --------------------------
	.section	.nv.callgraph,"",@"SHT_CUDA_CALLGRAPH"
	.align	4
	.sectionentsize	8
	.align		4
        /*0000*/ 	.word	0x00000000
	.align		4
        /*0004*/ 	.word	0xffffffff
	.align		4
        /*0008*/ 	.word	0x00000000
	.align		4
        /*000c*/ 	.word	0xfffffffe
	.align		4
        /*0010*/ 	.word	0x00000000
	.align		4
        /*0014*/ 	.word	0xfffffffd
	.align		4
        /*0018*/ 	.word	0x00000000
	.align		4
        /*001c*/ 	.word	0xfffffffc


//--------------------- .text.triton_per_fused_abs_mean_sub_9 --------------------------
	.section	.text.triton_per_fused_abs_mean_sub_9,"ax",@progbits
	.sectionflags	@"SHF_BARRIERS=1"
	.align	128
        .global         triton_per_fused_abs_mean_sub_9
        .type           triton_per_fused_abs_mean_sub_9,@function
        .size           triton_per_fused_abs_mean_sub_9,(.L_x_1 - triton_per_fused_abs_mean_sub_9)
        .other          triton_per_fused_abs_mean_sub_9,@"STO_CUDA_ENTRY STV_DEFAULT"
triton_per_fused_abs_mean_sub_9:
.text.triton_per_fused_abs_mean_sub_9:
[----:B------:R-:W0:Y:S02]  /*0000*/  LDC R1, c[0x0][0x28] ;  /* 0x00000a00ff017b82 */ /* 0x000e240000000800 */
[----:B------:R-:W1:Y:S01]  /*0010*/  S2R R9, SR_TID.X ;  /* 0x0000000000097919 */ /* 0x000e620000002100 */
[----:B------:R-:W2:Y:S01]  /*0020*/  LDC.64 R2, c[0x0][0x210] ;  /* 0x00008400ff027b82 */ /* 0x000ea20000000a00 */
[----:B------:R-:W-:Y:S01]  /*0030*/  ULDC.64 UR6, c[0x0][0x208] ;  /* 0x0000820000067ab9 */ /* 0x000fe20000000a00 */
[----:B-1----:R-:W-:-:S05]  /*0040*/  IMAD.SHL.U32 R0, R9, 0x2, RZ ;  /* 0x0000000209007824 */ /* 0x002fca00078e00ff */
[----:B------:R-:W-:-:S05]  /*0050*/  LOP3.LUT R5, R0, 0x7e, RZ, 0xc0, !PT ;  /* 0x0000007e00057812 */ /* 0x000fca00078ec0ff */
[----:B--2---:R-:W-:-:S06]  /*0060*/  IMAD.WIDE.U32 R2, R5, 0x4, R2 ;  /* 0x0000000405027825 */ /* 0x004fcc00078e0002 */
[----:B------:R-:W2:Y:S01]  /*0070*/  LDG.E.64 R2, desc[UR6][R2.64] ;  /* 0x0000000602027981 */ /* 0x000ea2000c1e1b00 */
[----:B------:R-:W1:Y:S01]  /*0080*/  S2UR UR5, SR_CgaCtaId ;  /* 0x00000000000579c3 */ /* 0x000e620000008800 */
[C---:B------:R-:W-:Y:S01]  /*0090*/  LOP3.LUT P0, RZ, R9.reuse, 0x1f, RZ, 0xc0, !PT ;  /* 0x0000001f09ff7812 */ /* 0x040fe2000780c0ff */
[----:B------:R-:W-:Y:S01]  /*00a0*/  UMOV UR4, 0x400 ;  /* 0x0000040000047882 */ /* 0x000fe20000000000 */
[----:B------:R-:W-:Y:S01]  /*00b0*/  ISETP.GE.AND P1, PT, R9, 0x2, PT ;  /* 0x000000020900780c */ /* 0x000fe20003f26270 */
[----:B-1----:R-:W-:Y:S01]  /*00c0*/  UPRMT UR4, UR5, 0x654, UR4 ;  /* 0x0000065405047896 */ /* 0x002fe20008000004 */
[----:B--2---:R-:W-:-:S05]  /*00d0*/  FADD R0, R2, R3 ;  /* 0x0000000302007221 */ /* 0x004fca0000000000 */
[----:B------:R-:W-:Y:S01]  /*00e0*/  LEA R2, R9, UR4, 0x2 ;  /* 0x0000000409027c11 */ /* 0x000fe2000f8e10ff */
[----:B------:R-:W1:Y:S02]  /*00f0*/  SHFL.BFLY PT, R5, R0, 0x10, 0x1f ;  /* 0x0e001f0000057f89 */ /* 0x000e6400000e0000 */
[----:B-1----:R-:W-:Y:S01]  /*0100*/  FADD R5, R0, R5 ;  /* 0x0000000500057221 */ /* 0x002fe20000000000 */
[----:B------:R-:W-:-:S04]  /*0110*/  SHF.R.U32.HI R0, RZ, 0x3, R9 ;  /* 0x00000003ff007819 */ /* 0x000fc80000011609 */
[----:B------:R-:W1:Y:S01]  /*0120*/  SHFL.BFLY PT, R4, R5, 0x8, 0x1f ;  /* 0x0d001f0005047f89 */ /* 0x000e6200000e0000 */
[----:B------:R-:W-:Y:S01]  /*0130*/  LOP3.LUT R0, R0, 0x4, RZ, 0xc0, !PT ;  /* 0x0000000400007812 */ /* 0x000fe200078ec0ff */
[----:B-1----:R-:W-:-:S05]  /*0140*/  FADD R4, R5, R4 ;  /* 0x0000000405047221 */ /* 0x002fca0000000000 */
[----:B------:R-:W1:Y:S02]  /*0150*/  SHFL.BFLY PT, R7, R4, 0x4, 0x1f ;  /* 0x0c801f0004077f89 */ /* 0x000e6400000e0000 */
[----:B-1----:R-:W-:Y:S01]  /*0160*/  FADD R7, R4, R7 ;  /* 0x0000000704077221 */ /* 0x002fe20000000000 */
[----:B------:R-:W-:-:S04]  /*0170*/  LOP3.LUT R4, R9, 0x1, RZ, 0xc0, !PT ;  /* 0x0000000109047812 */ /* 0x000fc800078ec0ff */
[----:B------:R-:W1:Y:S02]  /*0180*/  SHFL.BFLY PT, R6, R7, 0x2, 0x1f ;  /* 0x0c401f0007067f89 */ /* 0x000e6400000e0000 */
[----:B-1----:R-:W-:-:S05]  /*0190*/  FADD R6, R7, R6 ;  /* 0x0000000607067221 */ /* 0x002fca0000000000 */
[----:B------:R-:W1:Y:S02]  /*01a0*/  SHFL.BFLY PT, R3, R6, 0x1, 0x1f ;  /* 0x0c201f0006037f89 */ /* 0x000e6400000e0000 */
[----:B-1----:R-:W-:-:S05]  /*01b0*/  FADD R3, R6, R3 ;  /* 0x0000000306037221 */ /* 0x002fca0000000000 */
[----:B------:R-:W-:Y:S01]  /*01c0*/  @!P0 STS [R0+UR4], R3 ;  /* 0x0000000300008988 */ /* 0x000fe20008000804 */
[----:B------:R-:W-:Y:S01]  /*01d0*/  BAR.SYNC.DEFER_BLOCKING 0x0 ;  /* 0x0000000000007b1d */ /* 0x000fe20000010000 */
[----:B------:R-:W-:-:S04]  /*01e0*/  ISETP.NE.U32.AND P0, PT, R4, 0x1, PT ;  /* 0x000000010400780c */ /* 0x000fc80003f05070 */
[C---:B------:R-:W-:Y:S01]  /*01f0*/  ISETP.LT.AND P0, PT, R9.reuse, 0x2, P0 ;  /* 0x000000020900780c */ /* 0x040fe20000701270 */
[----:B------:R-:W1:Y:S01]  /*0200*/  @!P1 LDS R8, [R2] ;  /* 0x0000000002089984 */ /* 0x000e620000000800 */
[----:B------:R-:W-:-:S03]  /*0210*/  LOP3.LUT P1, RZ, R9, 0x3f, RZ, 0xc0, !PT ;  /* 0x0000003f09ff7812 */ /* 0x000fc6000782c0ff */
[----:B-1----:R-:W1:Y:S02]  /*0220*/  SHFL.BFLY PT, R5, R8, 0x1, 0x1f ;  /* 0x0c201f0008057f89 */ /* 0x002e6400000e0000 */
[----:B-1----:R-:W-:-:S06]  /*0230*/  FADD R5, R8, R5 ;  /* 0x0000000508057221 */ /* 0x002fcc0000000000 */
[----:B------:R1:W-:Y:S01]  /*0240*/  @P0 STS [R2], R5 ;  /* 0x0000000502000388 */ /* 0x0003e20000000800 */
[----:B------:R-:W-:Y:S06]  /*0250*/  BAR.SYNC.DEFER_BLOCKING 0x0 ;  /* 0x0000000000007b1d */ /* 0x000fec0000010000 */
[----:B-1----:R-:W-:Y:S05]  /*0260*/  @P1 EXIT ;  /* 0x000000000000194d */ /* 0x002fea0003800000 */
[----:B------:R-:W0:Y:S01]  /*0270*/  LDS R5, [UR4] ;  /* 0x00000004ff057984 */ /* 0x000e220008000800 */
[----:B------:R-:W0:Y:S03]  /*0280*/  LDC.64 R2, c[0x0][0x218] ;  /* 0x00008600ff027b82 */ /* 0x000e260000000a00 */
[----:B0-----:R-:W-:Y:S01]  /*0290*/  STG.E desc[UR6][R2.64], R5 ;  /* 0x0000000502007986 */ /* 0x001fe2000c101906 */
[----:B------:R-:W-:Y:S05]  /*02a0*/  EXIT ;  /* 0x000000000000794d */ /* 0x000fea0003800000 */
.L_x_0:
[----:B------:R-:W-:-:S00]  /*02b0*/  BRA `(.L_x_0) ;  /* 0xfffffffc00fc7947 */ /* 0x000fc0000383ffff */
[----:B------:R-:W-:-:S00]  /*02c0*/  NOP ;  /* 0x0000000000007918 */ /* 0x000fc00000000000 */
        /* <DEDUP_REMOVED lines=11> */
.L_x_1:


//--------------------- .nv.shared.triton_per_fused_abs_mean_sub_9 --------------------------
	.section	.nv.shared.triton_per_fused_abs_mean_sub_9,"aw",@nobits
	.sectionflags	@""
	.align	16
	.zero		1024


//--------------------- .nv.constant0.triton_per_fused_abs_mean_sub_9 --------------------------
	.section	.nv.constant0.triton_per_fused_abs_mean_sub_9,"a",@progbits
	.sectionflags	@""
	.align	4
.nv.constant0.triton_per_fused_abs_mean_sub_9:
	.zero		548
